//
// Generated by NVIDIA NVVM Compiler
//
// Compiler Build ID: CL-36424714
// Cuda compilation tools, release 13.0, V13.0.88
// Based on NVVM 20.0.0
//

.version 9.0
.target sm_100
.address_size 64

	// .globl	_Z7boxblurPfS_ii

.visible .entry _Z7boxblurPfS_ii(
	.param .u64 .ptr .align 1 _Z7boxblurPfS_ii_param_0,
	.param .u64 .ptr .align 1 _Z7boxblurPfS_ii_param_1,
	.param .u32 _Z7boxblurPfS_ii_param_2,
	.param .u32 _Z7boxblurPfS_ii_param_3
)
{
	.reg .b32 	%r<15>;
	.reg .b32 	%f<20>;
	.reg .b64 	%rd<9>;

	ld.param.u64 	%rd1, [_Z7boxblurPfS_ii_param_0];
	ld.param.u64 	%rd2, [_Z7boxblurPfS_ii_param_1];
	ld.param.u32 	%r1, [_Z7boxblurPfS_ii_param_2];
	ld.param.u32 	%r2, [_Z7boxblurPfS_ii_param_3];
	cvta.to.global.u64 	%rd3, %rd2;
	mov.u32 	%r3, %ctaid.x;
	mov.u32 	%r4, %ntid.x;
	mov.u32 	%r5, %tid.x;
	mad.lo.s32 	%r6, %r3, %r4, %r5;
	mov.u32 	%r7, %ctaid.y;
	mov.u32 	%r8, %ntid.y;
	mov.u32 	%r9, %tid.y;
	mad.lo.s32 	%r10, %r7, %r8, %r9;
	add.s32 	%r11, %r6, %r1;
	add.s32 	%r12, %r10, %r2;
	mad.lo.s32 	%r13, %r12, 17, %r11;
	add.s32 	%r14, %r13, -17;
	mul.wide.s32 	%rd4, %r14, 4;
	add.s64 	%rd5, %rd3, %rd4;
	ld.global.f32 	%f1, [%rd5+-4];
	add.f32 	%f2, %f1, 0f00000000;
	ld.global.f32 	%f3, [%rd5];
	add.f32 	%f4, %f2, %f3;
	ld.global.f32 	%f5, [%rd5+4];
	add.f32 	%f6, %f4, %f5;
	ld.global.f32 	%f7, [%rd5+64];
	add.f32 	%f8, %f6, %f7;
	ld.global.f32 	%f9, [%rd5+68];
	add.f32 	%f10, %f8, %f9;
	ld.global.f32 	%f11, [%rd5+72];
	add.f32 	%f12, %f10, %f11;
	ld.global.f32 	%f13, [%rd5+132];
	add.f32 	%f14, %f12, %f13;
	ld.global.f32 	%f15, [%rd5+136];
	add.f32 	%f16, %f14, %f15;
	ld.global.f32 	%f17, [%rd5+140];
	add.f32 	%f18, %f16, %f17;
	cvta.to.global.u64 	%rd6, %rd1;
	div.rn.f32 	%f19, %f18, 0f41100000;
	mul.wide.s32 	%rd7, %r13, 4;
	add.s64 	%rd8, %rd6, %rd7;
	st.global.f32 	[%rd8], %f19;
	ret;

}


// ===== COMPILED SASS (sm_100) =====

	.target	sm_100

	.elftype	@"ET_EXEC"


//--------------------- .note.nv.tkinfo           --------------------------
	.section	.note.nv.tkinfo,"",@"SHT_NOTE"
	.sectionflags	@"SHF_NOTE_NV_TKINFO"
	.tkinfo
        /*0018*/ 	.word	0x00000002
        /*0030*/ 	.string	""
        /*0030*/ 	.string	"ptxas"
        /*0030*/ 	.string	"Cuda compilation tools, release 13.0, V13.0.88"
        /*0030*/ 	.string	"Build cuda_13.0.r13.0/compiler.36424714_0"
        /*0030*/ 	.string	"-arch sm_100 -m 64 "



//--------------------- .note.nv.cuinfo           --------------------------
	.section	.note.nv.cuinfo,"",@"SHT_NOTE"
	.sectionflags	@"SHF_NOTE_NV_CUINFO"
        /*0018*/ 	.short	0x0002
        /*001a*/ 	.short	0x0064
        /*001c*/ 	.short	0x0082
	.zero		2


//--------------------- .nv.info                  --------------------------
	.section	.nv.info,"",@"SHT_CUDA_INFO"
	.align	4


	//----- nvinfo : EIATTR_REGCOUNT
	.align		4
        /*0000*/ 	.byte	0x04, 0x2f
        /*0002*/ 	.short	(.L_1 - .L_0)
	.align		4
.L_0:
        /*0004*/ 	.word	index@(_Z7boxblurPfS_ii)
        /*0008*/ 	.word	0x00000016


	//----- nvinfo : EIATTR_FRAME_SIZE
	.align		4
.L_1:
        /*000c*/ 	.byte	0x04, 0x11
        /*000e*/ 	.short	(.L_3 - .L_2)
	.align		4
.L_2:
        /*0010*/ 	.word	index@($__internal_0_$__cuda_sm3x_div_rn_noftz_f32_slowpath)
        /*0014*/ 	.word	0x00000000


	//----- nvinfo : EIATTR_FRAME_SIZE
	.align		4
.L_3:
        /*0018*/ 	.byte	0x04, 0x11
        /*001a*/ 	.short	(.L_5 - .L_4)
	.align		4
.L_4:
        /*001c*/ 	.word	index@(_Z7boxblurPfS_ii)
        /*0020*/ 	.word	0x00000000


	//----- nvinfo : EIATTR_MIN_STACK_SIZE
	.align		4
.L_5:
        /*0024*/ 	.byte	0x04, 0x12
        /*0026*/ 	.short	(.L_7 - .L_6)
	.align		4
.L_6:
        /*0028*/ 	.word	index@(_Z7boxblurPfS_ii)
        /*002c*/ 	.word	0x00000000
.L_7:


//--------------------- .nv.compat                --------------------------
	.section	.nv.compat,"",@"SHT_CUDA_COMPAT_INFO"
	.align	4
        /*0000*/ 	.byte	0x02, 0x09, 0x00, 0x00, 0x02, 0x02, 0x01, 0x00, 0x02, 0x05, 0x05, 0x00, 0x03, 0x07, 0x01, 0x01
        /*0010*/ 	.byte	0x02, 0x03, 0x00, 0x00, 0x02, 0x06, 0x01, 0x00, 0x04, 0x0b, 0x08, 0x00, 0x01, 0x00, 0x00, 0x00
        /*0020*/ 	.byte	0x00, 0x00, 0x00, 0x00


//--------------------- .nv.info._Z7boxblurPfS_ii --------------------------
	.section	.nv.info._Z7boxblurPfS_ii,"",@"SHT_CUDA_INFO"
	.sectionflags	@""
	.align	4


	//----- nvinfo : EIATTR_CUDA_API_VERSION
	.align		4
        /*0000*/ 	.byte	0x04, 0x37
        /*0002*/ 	.short	(.L_9 - .L_8)
.L_8:
        /*0004*/ 	.word	0x00000082


	//----- nvinfo : EIATTR_KPARAM_INFO
	.align		4
.L_9:
        /*0008*/ 	.byte	0x04, 0x17
        /*000a*/ 	.short	(.L_11 - .L_10)
.L_10:
        /*000c*/ 	.word	0x00000000
        /*0010*/ 	.short	0x0003
        /*0012*/ 	.short	0x0014
        /*0014*/ 	.byte	0x00, 0xf0, 0x11, 0x00


	//----- nvinfo : EIATTR_KPARAM_INFO
	.align		4
.L_11:
        /*0018*/ 	.byte	0x04, 0x17
        /*001a*/ 	.short	(.L_13 - .L_12)
.L_12:
        /*001c*/ 	.word	0x00000000
        /*0020*/ 	.short	0x0002
        /*0022*/ 	.short	0x0010
        /*0024*/ 	.byte	0x00, 0xf0, 0x11, 0x00


	//----- nvinfo : EIATTR_KPARAM_INFO
	.align		4
.L_13:
        /*0028*/ 	.byte	0x04, 0x17
        /*002a*/ 	.short	(.L_15 - .L_14)
.L_14:
        /*002c*/ 	.word	0x00000000
        /*0030*/ 	.short	0x0001
        /*0032*/ 	.short	0x0008
        /*0034*/ 	.byte	0x00, 0xf5, 0x21, 0x00


	//----- nvinfo : EIATTR_KPARAM_INFO
	.align		4
.L_15:
        /*0038*/ 	.byte	0x04, 0x17
        /*003a*/ 	.short	(.L_17 - .L_16)
.L_16:
        /*003c*/ 	.word	0x00000000
        /*0040*/ 	.short	0x0000
        /*0042*/ 	.short	0x0000
        /*0044*/ 	.byte	0x00, 0xf5, 0x21, 0x00


	//----- nvinfo : EIATTR_SPARSE_MMA_MASK
	.align		4
.L_17:
        /*0048*/ 	.byte	0x03, 0x50
        /*004a*/ 	.short	0x0000


	//----- nvinfo : EIATTR_MAXREG_COUNT
	.align		4
        /*004c*/ 	.byte	0x03, 0x1b
        /*004e*/ 	.short	0x00ff


	//----- nvinfo : EIATTR_MERCURY_ISA_VERSION
	.align		4
        /*0050*/ 	.byte	0x03, 0x5f
        /*0052*/ 	.short	0x0101


	//----- nvinfo : EIATTR_VRC_CTA_INIT_COUNT
	.align		4
        /*0054*/ 	.byte	0x02, 0x4a
	.zero		1
	.zero		1


	//----- nvinfo : EIATTR_EXIT_INSTR_OFFSETS
	.align		4
        /*0058*/ 	.byte	0x04, 0x1c
        /*005a*/ 	.short	(.L_19 - .L_18)


	//   ....[0]....
.L_18:
        /*005c*/ 	.word	0x00000330


	//----- nvinfo : EIATTR_CRS_STACK_SIZE
	.align		4
.L_19:
        /*0060*/ 	.byte	0x04, 0x1e
        /*0062*/ 	.short	(.L_21 - .L_20)
.L_20:
        /*0064*/ 	.word	0x00000000


	//----- nvinfo : EIATTR_CBANK_PARAM_SIZE
	.align		4
.L_21:
        /*0068*/ 	.byte	0x03, 0x19
        /*006a*/ 	.short	0x0018


	//----- nvinfo : EIATTR_PARAM_CBANK
	.align		4
        /*006c*/ 	.byte	0x04, 0x0a
        /*006e*/ 	.short	(.L_23 - .L_22)
	.align		4
.L_22:
        /*0070*/ 	.word	index@(.nv.constant0._Z7boxblurPfS_ii)
        /*0074*/ 	.short	0x0380
        /*0076*/ 	.short	0x0018


	//----- nvinfo : EIATTR_SW_WAR
	.align		4
.L_23:
        /*0078*/ 	.byte	0x04, 0x36
        /*007a*/ 	.short	(.L_25 - .L_24)
.L_24:
        /*007c*/ 	.word	0x00000008
.L_25:


//--------------------- .nv.callgraph             --------------------------
	.section	.nv.callgraph,"",@"SHT_CUDA_CALLGRAPH"
	.align	4
	.sectionentsize	8
	.align		4
        /*0000*/ 	.word	0x00000000
	.align		4
        /*0004*/ 	.word	0xffffffff
	.align		4
        /*0008*/ 	.word	0x00000000
	.align		4
        /*000c*/ 	.word	0xfffffffe
	.align		4
        /*0010*/ 	.word	0x00000000
	.align		4
        /*0014*/ 	.word	0xfffffffd
	.align		4
        /*0018*/ 	.word	0x00000000
	.align		4
        /*001c*/ 	.word	0xfffffffc


//--------------------- .text._Z7boxblurPfS_ii    --------------------------
	.section	.text._Z7boxblurPfS_ii,"ax",@progbits
	.align	128
        .global         _Z7boxblurPfS_ii
        .type           _Z7boxblurPfS_ii,@function
        .size           _Z7boxblurPfS_ii,(.L_x_15 - _Z7boxblurPfS_ii)
        .other          _Z7boxblurPfS_ii,@"STO_CUDA_ENTRY STV_DEFAULT"
_Z7boxblurPfS_ii:
.text._Z7boxblurPfS_ii:
[----:B------:R-:W-:Y:S01]  /*0000*/  LDC R1, c[0x0][0x37c] ;  /* 0x0000df00ff017b82 */ /* 0x000fe20000000800 */
[----:B------:R-:W0:Y:S07]  /*0010*/  S2R R3, SR_TID.X ;  /* 0x0000000000037919 */ /* 0x000e2e0000002100 */
[----:B------:R-:W0:Y:S01]  /*0020*/  LDC R0, c[0x0][0x360] ;  /* 0x0000d800ff007b82 */ /* 0x000e220000000800 */
[----:B------:R-:W1:Y:S01]  /*0030*/  LDCU.64 UR6, c[0x0][0x390] ;  /* 0x00007200ff0677ac */ /* 0x000e620008000a00 */
[----:B------:R-:W2:Y:S06]  /*0040*/  S2R R7, SR_TID.Y ;  /* 0x0000000000077919 */ /* 0x000eac0000002200 */
[----:B------:R-:W0:Y:S08]  /*0050*/  S2UR UR4, SR_CTAID.X ;  /* 0x00000000000479c3 */ /* 0x000e300000002500 */
[----:B------:R-:W2:Y:S08]  /*0060*/  S2UR UR5, SR_CTAID.Y ;  /* 0x00000000000579c3 */ /* 0x000eb00000002600 */
[----:B------:R-:W2:Y:S08]  /*0070*/  LDC R2, c[0x0][0x364] ;  /* 0x0000d900ff027b82 */ /* 0x000eb00000000800 */
[----:B------:R-:W3:Y:S01]  /*0080*/  LDC.64 R4, c[0x0][0x388] ;  /* 0x0000e200ff047b82 */ /* 0x000ee20000000a00 */
[----:B0-----:R-:W-:-:S04]  /*0090*/  IMAD R0, R0, UR4, R3 ;  /* 0x0000000400007c24 */ /* 0x001fc8000f8e0203 */
[----:B-1----:R-:W-:Y:S02]  /*00a0*/  VIADD R0, R0, UR6 ;  /* 0x0000000600007c36 */ /* 0x002fe40008000000 */
[----:B--2---:R-:W-:-:S04]  /*00b0*/  IMAD R2, R2, UR5, R7 ;  /* 0x0000000502027c24 */ /* 0x004fc8000f8e0207 */
[----:B------:R-:W-:Y:S01]  /*00c0*/  VIADD R3, R2, UR7 ;  /* 0x0000000702037c36 */ /* 0x000fe20008000000 */
[----:B------:R-:W0:Y:S03]  /*00d0*/  LDCU.64 UR6, c[0x0][0x358] ;  /* 0x00006b00ff0677ac */ /* 0x000e260008000a00 */
[----:B------:R-:W-:-:S05]  /*00e0*/  IMAD R2, R3, 0x11, R0 ;  /* 0x0000001103027824 */ /* 0x000fca00078e0200 */
[----:B------:R-:W-:-:S05]  /*00f0*/  IADD3 R3, PT, PT, R2, -0x11, RZ ;  /* 0xffffffef02037810 */ /* 0x000fca0007ffe0ff */
[----:B---3--:R-:W-:-:S05]  /*0100*/  IMAD.WIDE R4, R3, 0x4, R4 ;  /* 0x0000000403047825 */ /* 0x008fca00078e0204 */
[----:B0-----:R-:W2:Y:S04]  /*0110*/  LDG.E R0, desc[UR6][R4.64+-0x4] ;  /* 0xfffffc0604007981 */ /* 0x001ea8000c1e1900 */
[----:B------:R-:W3:Y:S04]  /*0120*/  LDG.E R3, desc[UR6][R4.64] ;  /* 0x0000000604037981 */ /* 0x000ee8000c1e1900 */
[----:B------:R-:W4:Y:S04]  /*0130*/  LDG.E R7, desc[UR6][R4.64+0x4] ;  /* 0x0000040604077981 */ /* 0x000f28000c1e1900 */
[----:B------:R-:W5:Y:S04]  /*0140*/  LDG.E R9, desc[UR6][R4.64+0x40] ;  /* 0x0000400604097981 */ /* 0x000f68000c1e1900 */
[----:B------:R-:W5:Y:S04]  /*0150*/  LDG.E R11, desc[UR6][R4.64+0x44] ;  /* 0x00004406040b7981 */ /* 0x000f68000c1e1900 */
[----:B------:R-:W5:Y:S04]  /*0160*/  LDG.E R13, desc[UR6][R4.64+0x48] ;  /* 0x00004806040d7981 */ /* 0x000f68000c1e1900 */
[----:B------:R-:W5:Y:S04]  /*0170*/  LDG.E R15, desc[UR6][R4.64+0x84] ;  /* 0x00008406040f7981 */ /* 0x000f68000c1e1900 */
[----:B------:R-:W5:Y:S04]  /*0180*/  LDG.E R17, desc[UR6][R4.64+0x88] ;  /* 0x0000880604117981 */ /* 0x000f68000c1e1900 */
[----:B------:R-:W5:Y:S01]  /*0190*/  LDG.E R19, desc[UR6][R4.64+0x8c] ;  /* 0x00008c0604137981 */ /* 0x000f62000c1e1900 */
[----:B------:R-:W-:Y:S01]  /*01a0*/  IMAD.MOV.U32 R6, RZ, RZ, 0x3de38e39 ;  /* 0x3de38e39ff067424 */ /* 0x000fe200078e00ff */
[----:B------:R-:W-:Y:S01]  /*01b0*/  BSSY.RECONVERGENT B1, `(.L_x_0) ;  /* 0x0000014000017945 */ /* 0x000fe20003800200 */
[----:B--2---:R-:W-:-:S04]  /*01c0*/  FADD R0, RZ, R0 ;  /* 0x00000000ff007221 */ /* 0x004fc80000000000 */
[----:B---3--:R-:W-:Y:S01]  /*01d0*/  FADD R0, R0, R3 ;  /* 0x0000000300007221 */ /* 0x008fe20000000000 */
[----:B------:R-:W-:-:S03]  /*01e0*/  IMAD.MOV.U32 R3, RZ, RZ, 0x41100000 ;  /* 0x41100000ff037424 */ /* 0x000fc600078e00ff */
[----:B----4-:R-:W-:Y:S01]  /*01f0*/  FADD R0, R0, R7 ;  /* 0x0000000700007221 */ /* 0x010fe20000000000 */
[----:B------:R-:W-:-:S03]  /*0200*/  FFMA R3, R6, -R3, 1 ;  /* 0x3f80000006037423 */ /* 0x000fc60000000803 */
[----:B-----5:R-:W-:Y:S01]  /*0210*/  FADD R0, R0, R9 ;  /* 0x0000000900007221 */ /* 0x020fe20000000000 */
[----:B------:R-:W-:-:S03]  /*0220*/  FFMA R3, R3, R6, 0.11111111193895339966 ;  /* 0x3de38e3903037423 */ /* 0x000fc60000000006 */
[----:B------:R-:W-:-:S04]  /*0230*/  FADD R0, R0, R11 ;  /* 0x0000000b00007221 */ /* 0x000fc80000000000 */
[----:B------:R-:W-:-:S04]  /*0240*/  FADD R0, R0, R13 ;  /* 0x0000000d00007221 */ /* 0x000fc80000000000 */
[----:B------:R-:W-:-:S04]  /*0250*/  FADD R0, R0, R15 ;  /* 0x0000000f00007221 */ /* 0x000fc80000000000 */
[----:B------:R-:W-:-:S04]  /*0260*/  FADD R0, R0, R17 ;  /* 0x0000001100007221 */ /* 0x000fc80000000000 */
[----:B------:R-:W-:-:S04]  /*0270*/  FADD R0, R0, R19 ;  /* 0x0000001300007221 */ /* 0x000fc80000000000 */
[----:B------:R-:W0:Y:S01]  /*0280*/  FCHK P0, R0, 9 ;  /* 0x4110000000007902 */ /* 0x000e220000000000 */
[----:B------:R-:W-:-:S04]  /*0290*/  FFMA R4, R0, R3, RZ ;  /* 0x0000000300047223 */ /* 0x000fc800000000ff */
[----:B------:R-:W-:-:S04]  /*02a0*/  FFMA R5, R4, -9, R0 ;  /* 0xc110000004057823 */ /* 0x000fc80000000000 */
[----:B------:R-:W-:Y:S01]  /*02b0*/  FFMA R7, R3, R5, R4 ;  /* 0x0000000503077223 */ /* 0x000fe20000000004 */
[----:B0-----:R-:W-:Y:S06]  /*02c0*/  @!P0 BRA `(.L_x_1) ;  /* 0x0000000000088947 */ /* 0x001fec0003800000 */
[----:B------:R-:W-:-:S07]  /*02d0*/  MOV R4, 0x2f0 ;  /* 0x000002f000047802 */ /* 0x000fce0000000f00 */
[----:B------:R-:W-:Y:S05]  /*02e0*/  CALL.REL.NOINC `($__internal_0_$__cuda_sm3x_div_rn_noftz_f32_slowpath) ;  /* 0x0000000000147944 */ /* 0x000fea0003c00000 */
.L_x_1:
[----:B------:R-:W-:Y:S05]  /*02f0*/  BSYNC.RECONVERGENT B1 ;  /* 0x0000000000017941 */ /* 0x000fea0003800200 */
.L_x_0:
[----:B------:R-:W0:Y:S02]  /*0300*/  LDC.64 R4, c[0x0][0x380] ;  /* 0x0000e000ff047b82 */ /* 0x000e240000000a00 */
[----:B0-----:R-:W-:-:S05]  /*0310*/  IMAD.WIDE R2, R2, 0x4, R4 ;  /* 0x0000000402027825 */ /* 0x001fca00078e0204 */
[----:B------:R-:W-:Y:S01]  /*0320*/  STG.E desc[UR6][R2.64], R7 ;  /* 0x0000000702007986 */ /* 0x000fe2000c101906 */
[----:B------:R-:W-:Y:S05]  /*0330*/  EXIT ;  /* 0x000000000000794d */ /* 0x000fea0003800000 */
        .weak           $__internal_0_$__cuda_sm3x_div_rn_noftz_f32_slowpath
        .type           $__internal_0_$__cuda_sm3x_div_rn_noftz_f32_slowpath,@function
        .size           $__internal_0_$__cuda_sm3x_div_rn_noftz_f32_slowpath,(.L_x_15 - $__internal_0_$__cuda_sm3x_div_rn_noftz_f32_slowpath)
$__internal_0_$__cuda_sm3x_div_rn_noftz_f32_slowpath:
[--C-:B------:R-:W-:Y:S01]  /*0340*/  SHF.R.U32.HI R3, RZ, 0x17, R0.reuse ;  /* 0x00000017ff037819 */ /* 0x100fe20000011600 */
[----:B------:R-:W-:Y:S04]  /*0350*/  BSSY.RECONVERGENT B0, `(.L_x_2) ;  /* 0x000005c000007945 */ /* 0x000fe80003800200 */
[----:B------:R-:W-:Y:S01]  /*0360*/  BSSY.RELIABLE B2, `(.L_x_3) ;  /* 0x000001a000027945 */ /* 0x000fe20003800100 */
[----:B------:R-:W-:Y:S01]  /*0370*/  IMAD.MOV.U32 R5, RZ, RZ, R0 ;  /* 0x000000ffff057224 */ /* 0x000fe200078e0000 */
[----:B------:R-:W-:-:S04]  /*0380*/  LOP3.LUT R3, R3, 0xff, RZ, 0xc0, !PT ;  /* 0x000000ff03037812 */ /* 0x000fc800078ec0ff */
[----:B------:R-:W-:-:S04]  /*0390*/  IADD3 R7, PT, PT, R3, -0x1, RZ ;  /* 0xffffffff03077810 */ /* 0x000fc80007ffe0ff */
[----:B------:R-:W-:-:S13]  /*03a0*/  ISETP.GT.U32.OR P0, PT, R7, 0xfd, !PT ;  /* 0x000000fd0700780c */ /* 0x000fda0007f04470 */
[----:B------:R-:W-:Y:S01]  /*03b0*/  @!P0 IMAD.MOV.U32 R6, RZ, RZ, RZ ;  /* 0x000000ffff068224 */ /* 0x000fe200078e00ff */
[----:B------:R-:W-:Y:S06]  /*03c0*/  @!P0 BRA `(.L_x_4) ;  /* 0x00000000004c8947 */ /* 0x000fec0003800000 */
[----:B------:R-:W-:-:S13]  /*03d0*/  FSETP.GTU.FTZ.AND P0, PT, |R0|, +INF , PT ;  /* 0x7f8000000000780b */ /* 0x000fda0003f1c200 */
[----:B------:R-:W-:Y:S05]  /*03e0*/  @P0 BREAK.RELIABLE B2 ;  /* 0x0000000000020942 */ /* 0x000fea0003800100 */
[----:B------:R-:W-:Y:S05]  /*03f0*/  @P0 BRA `(.L_x_5) ;  /* 0x0000000400400947 */ /* 0x000fea0003800000 */
[----:B------:R-:W-:-:S05]  /*0400*/  HFMA2 R6, -RZ, RZ, 2.53125, 0 ;  /* 0x41100000ff067431 */ /* 0x000fca00000001ff */
[----:B------:R-:W-:-:S13]  /*0410*/  LOP3.LUT P0, RZ, R6, 0x7fffffff, R5, 0xc8, !PT ;  /* 0x7fffffff06ff7812 */ /* 0x000fda000780c805 */
[----:B------:R-:W-:Y:S05]  /*0420*/  @!P0 BREAK.RELIABLE B2 ;  /* 0x0000000000028942 */ /* 0x000fea0003800100 */
[----:B------:R-:W-:Y:S05]  /*0430*/  @!P0 BRA `(.L_x_6) ;  /* 0x0000000400288947 */ /* 0x000fea0003800000 */
[----:B------:R-:W-:-:S13]  /*0440*/  LOP3.LUT P0, RZ, R5, 0x7fffffff, RZ, 0xc0, !PT ;  /* 0x7fffffff05ff7812 */ /* 0x000fda000780c0ff */
[----:B------:R-:W-:Y:S05]  /*0450*/  @!P0 BREAK.RELIABLE B2 ;  /* 0x0000000000028942 */ /* 0x000fea0003800100 */
[----:B------:R-:W-:Y:S05]  /*0460*/  @!P0 BRA `(.L_x_7) ;  /* 0x0000000400148947 */ /* 0x000fea0003800000 */
[----:B------:R-:W-:Y:S02]  /*0470*/  FSETP.NEU.FTZ.AND P0, PT, |R0|, +INF , PT ;  /* 0x7f8000000000780b */ /* 0x000fe40003f1d200 */
[----:B------:R-:W-:-:S04]  /*0480*/  LOP3.LUT P1, RZ, R6, 0x7fffffff, RZ, 0xc0, !PT ;  /* 0x7fffffff06ff7812 */ /* 0x000fc8000782c0ff */
[----:B------:R-:W-:-:S13]  /*0490*/  PLOP3.LUT P0, PT, P0, P1, PT, 0x2f, 0xf2 ;  /* 0x0000000000f2781c */ /* 0x000fda0000702577 */
[----:B------:R-:W-:Y:S05]  /*04a0*/  @P0 BREAK.RELIABLE B2 ;  /* 0x0000000000020942 */ /* 0x000fea0003800100 */
[----:B------:R-:W-:Y:S05]  /*04b0*/  @P0 BRA `(.L_x_8) ;  /* 0x0000000000f40947 */ /* 0x000fea0003800000 */
[----:B------:R-:W-:-:S13]  /*04c0*/  ISETP.GE.AND P0, PT, R7, RZ, PT ;  /* 0x000000ff0700720c */ /* 0x000fda0003f06270 */
[----:B------:R-:W-:Y:S02]  /*04d0*/  @P0 IMAD.MOV.U32 R6, RZ, RZ, RZ ;  /* 0x000000ffff060224 */ /* 0x000fe400078e00ff */
[----:B------:R-:W-:Y:S01]  /*04e0*/  @!P0 FFMA R5, R0, 1.84467440737095516160e+19, RZ ;  /* 0x5f80000000058823 */ /* 0x000fe200000000ff */
[----:B------:R-:W-:-:S07]  /*04f0*/  @!P0 IMAD.MOV.U32 R6, RZ, RZ, -0x40 ;  /* 0xffffffc0ff068424 */ /* 0x000fce00078e00ff */
.L_x_4:
[----:B------:R-:W-:Y:S05]  /*0500*/  BSYNC.RELIABLE B2 ;  /* 0x0000000000027941 */ /* 0x000fea0003800100 */
.L_x_3:
[----:B------:R-:W-:Y:S01]  /*0510*/  UMOV UR4, 0x41100000 ;  /* 0x4110000000047882 */ /* 0x000fe20000000000 */
[----:B------:R-:W-:Y:S01]  /*0520*/  IADD3 R3, PT, PT, R3, -0x7f, RZ ;  /* 0xffffff8103037810 */ /* 0x000fe20007ffe0ff */
[----:B------:R-:W-:Y:S01]  /*0530*/  UIADD3 UR4, UPT, UPT, UR4, -0x1800000, URZ ;  /* 0xfe80000004047890 */ /* 0x000fe2000fffe0ff */
[----:B------:R-:W-:Y:S02]  /*0540*/  BSSY.RECONVERGENT B2, `(.L_x_9) ;  /* 0x0000033000027945 */ /* 0x000fe40003800200 */
[----:B------:R-:W-:Y:S01]  /*0550*/  IADD3 R6, PT, PT, R6, -0x3, R3 ;  /* 0xfffffffd06067810 */ /* 0x000fe20007ffe003 */
[----:B------:R-:W-:Y:S02]  /*0560*/  IMAD R0, R3, -0x800000, R5 ;  /* 0xff80000003007824 */ /* 0x000fe400078e0205 */
[----:B------:R-:W-:-:S03]  /*0570*/  FADD.FTZ R9, -RZ, -UR4 ;  /* 0x80000004ff097e21 */ /* 0x000fc60008010100 */
[----:B------:R-:W0:Y:S02]  /*0580*/  MUFU.RCP R7, UR4 ;  /* 0x0000000400077d08 */ /* 0x000e240008001000 */
[----:B0-----:R-:W-:-:S04]  /*0590*/  FFMA R8, R7, R9, 1 ;  /* 0x3f80000007087423 */ /* 0x001fc80000000009 */
[----:B------:R-:W-:-:S04]  /*05a0*/  FFMA R7, R7, R8, R7 ;  /* 0x0000000807077223 */ /* 0x000fc80000000007 */
[----:B------:R-:W-:-:S04]  /*05b0*/  FFMA R8, R0, R7, RZ ;  /* 0x0000000700087223 */ /* 0x000fc800000000ff */
[----:B------:R-:W-:-:S04]  /*05c0*/  FFMA R5, R9, R8, R0 ;  /* 0x0000000809057223 */ /* 0x000fc80000000000 */
[----:B------:R-:W-:-:S04]  /*05d0*/  FFMA R8, R7, R5, R8 ;  /* 0x0000000507087223 */ /* 0x000fc80000000008 */
[----:B------:R-:W-:-:S04]  /*05e0*/  FFMA R9, R9, R8, R0 ;  /* 0x0000000809097223 */ /* 0x000fc80000000000 */
[----:B------:R-:W-:-:S05]  /*05f0*/  FFMA R5, R7, R9, R8 ;  /* 0x0000000907057223 */ /* 0x000fca0000000008 */
[----:B------:R-:W-:-:S04]  /*0600*/  SHF.R.U32.HI R0, RZ, 0x17, R5 ;  /* 0x00000017ff007819 */ /* 0x000fc80000011605 */
[----:B------:R-:W-:-:S05]  /*0610*/  LOP3.LUT R0, R0, 0xff, RZ, 0xc0, !PT ;  /* 0x000000ff00007812 */ /* 0x000fca00078ec0ff */
[----:B------:R-:W-:-:S05]  /*0620*/  IMAD.IADD R10, R0, 0x1, R6 ;  /* 0x00000001000a7824 */ /* 0x000fca00078e0206 */
[----:B------:R-:W-:-:S04]  /*0630*/  IADD3 R0, PT, PT, R10, -0x1, RZ ;  /* 0xffffffff0a007810 */ /* 0x000fc80007ffe0ff */
[----:B------:R-:W-:-:S13]  /*0640*/  ISETP.GE.U32.AND P0, PT, R0, 0xfe, PT ;  /* 0x000000fe0000780c */ /* 0x000fda0003f06070 */
[----:B------:R-:W-:Y:S05]  /*0650*/  @!P0 BRA `(.L_x_10) ;  /* 0x0000000000808947 */ /* 0x000fea0003800000 */
[----:B------:R-:W-:-:S13]  /*0660*/  ISETP.GT.AND P0, PT, R10, 0xfe, PT ;  /* 0x000000fe0a00780c */ /* 0x000fda0003f04270 */
[----:B------:R-:W-:Y:S05]  /*0670*/  @P0 BRA `(.L_x_11) ;  /* 0x00000000006c0947 */ /* 0x000fea0003800000 */
[----:B------:R-:W-:-:S13]  /*0680*/  ISETP.GE.AND P0, PT, R10, 0x1, PT ;  /* 0x000000010a00780c */ /* 0x000fda0003f06270 */
[----:B------:R-:W-:Y:S05]  /*0690*/  @P0 BRA `(.L_x_12) ;  /* 0x0000000000740947 */ /* 0x000fea0003800000 */
[----:B------:R-:W-:Y:S02]  /*06a0*/  ISETP.GE.AND P0, PT, R10, -0x18, PT ;  /* 0xffffffe80a00780c */ /* 0x000fe40003f06270 */
[----:B------:R-:W-:-:S11]  /*06b0*/  LOP3.LUT R5, R5, 0x80000000, RZ, 0xc0, !PT ;  /* 0x8000000005057812 */ /* 0x000fd600078ec0ff */
[----:B------:R-:W-:Y:S05]  /*06c0*/  @!P0 BRA `(.L_x_12) ;  /* 0x0000000000688947 */ /* 0x000fea0003800000 */
[CCC-:B------:R-:W-:Y:S01]  /*06d0*/  FFMA.RZ R0, R7.reuse, R9.reuse, R8.reuse ;  /* 0x0000000907007223 */ /* 0x1c0fe2000000c008 */
[C---:B------:R-:W-:Y:S01]  /*06e0*/  VIADD R6, R10.reuse, 0x20 ;  /* 0x000000200a067836 */ /* 0x040fe20000000000 */
[C---:B------:R-:W-:Y:S02]  /*06f0*/  ISETP.NE.AND P2, PT, R10.reuse, RZ, PT ;  /* 0x000000ff0a00720c */ /* 0x040fe40003f45270 */
[----:B------:R-:W-:Y:S02]  /*0700*/  ISETP.NE.AND P1, PT, R10, RZ, PT ;  /* 0x000000ff0a00720c */ /* 0x000fe40003f25270 */
[----:B------:R-:W-:Y:S01]  /*0710*/  LOP3.LUT R3, R0, 0x7fffff, RZ, 0xc0, !PT ;  /* 0x007fffff00037812 */ /* 0x000fe200078ec0ff */
[CCC-:B------:R-:W-:Y:S01]  /*0720*/  FFMA.RP R0, R7.reuse, R9.reuse, R8.reuse ;  /* 0x0000000907007223 */ /* 0x1c0fe20000008008 */
[----:B------:R-:W-:Y:S01]  /*0730*/  FFMA.RM R7, R7, R9, R8 ;  /* 0x0000000907077223 */ /* 0x000fe20000004008 */
[----:B------:R-:W-:Y:S02]  /*0740*/  IADD3 R8, PT, PT, -R10, RZ, RZ ;  /* 0x000000ff0a087210 */ /* 0x000fe40007ffe1ff */
[----:B------:R-:W-:-:S02]  /*0750*/  LOP3.LUT R3, R3, 0x800000, RZ, 0xfc, !PT ;  /* 0x0080000003037812 */ /* 0x000fc400078efcff */
[----:B------:R-:W-:Y:S02]  /*0760*/  FSETP.NEU.FTZ.AND P0, PT, R0, R7, PT ;  /* 0x000000070000720b */ /* 0x000fe40003f1d000 */
[----:B------:R-:W-:Y:S02]  /*0770*/  SHF.L.U32 R6, R3, R6, RZ ;  /* 0x0000000603067219 */ /* 0x000fe400000006ff */
[----:B------:R-:W-:Y:S02]  /*0780*/  SEL R0, R8, RZ, P2 ;  /* 0x000000ff08007207 */ /* 0x000fe40001000000 */
[----:B------:R-:W-:Y:S02]  /*0790*/  ISETP.NE.AND P1, PT, R6, RZ, P1 ;  /* 0x000000ff0600720c */ /* 0x000fe40000f25270 */
[----:B------:R-:W-:Y:S02]  /*07a0*/  SHF.R.U32.HI R0, RZ, R0, R3 ;  /* 0x00000000ff007219 */ /* 0x000fe40000011603 */
[----:B------:R-:W-:-:S02]  /*07b0*/  PLOP3.LUT P0, PT, P0, P1, PT, 0xf8, 0x8f ;  /* 0x00000000008f781c */ /* 0x000fc40000703f70 */
[----:B------:R-:W-:Y:S02]  /*07c0*/  SHF.R.U32.HI R6, RZ, 0x1, R0 ;  /* 0x00000001ff067819 */ /* 0x000fe40000011600 */
[----:B------:R-:W-:-:S04]  /*07d0*/  SEL R3, RZ, 0x1, !P0 ;  /* 0x00000001ff037807 */ /* 0x000fc80004000000 */
[----:B------:R-:W-:-:S04]  /*07e0*/  LOP3.LUT R3, R3, 0x1, R6, 0xf8, !PT ;  /* 0x0000000103037812 */ /* 0x000fc800078ef806 */
[----:B------:R-:W-:-:S05]  /*07f0*/  LOP3.LUT R3, R3, R0, RZ, 0xc0, !PT ;  /* 0x0000000003037212 */ /* 0x000fca00078ec0ff */
[----:B------:R-:W-:-:S05]  /*0800*/  IMAD.IADD R6, R6, 0x1, R3 ;  /* 0x0000000106067824 */ /* 0x000fca00078e0203 */
[----:B------:R-:W-:Y:S01]  /*0810*/  LOP3.LUT R5, R6, R5, RZ, 0xfc, !PT ;  /* 0x0000000506057212 */ /* 0x000fe200078efcff */
[----:B------:R-:W-:Y:S06]  /*0820*/  BRA `(.L_x_12) ;  /* 0x0000000000107947 */ /* 0x000fec0003800000 */
.L_x_11:
[----:B------:R-:W-:-:S04]  /*0830*/  LOP3.LUT R5, R5, 0x80000000, RZ, 0xc0, !PT ;  /* 0x8000000005057812 */ /* 0x000fc800078ec0ff */
[----:B------:R-:W-:Y:S01]  /*0840*/  LOP3.LUT R5, R5, 0x7f800000, RZ, 0xfc, !PT ;  /* 0x7f80000005057812 */ /* 0x000fe200078efcff */
[----:B------:R-:W-:Y:S06]  /*0850*/  BRA `(.L_x_12) ;  /* 0x0000000000047947 */ /* 0x000fec0003800000 */
.L_x_10:
[----:B------:R-:W-:-:S07]  /*0860*/  LEA R5, R6, R5, 0x17 ;  /* 0x0000000506057211 */ /* 0x000fce00078eb8ff */
.L_x_12:
[----:B------:R-:W-:Y:S05]  /*0870*/  BSYNC.RECONVERGENT B2 ;  /* 0x0000000000027941 */ /* 0x000fea0003800200 */
.L_x_9:
[----:B------:R-:W-:Y:S05]  /*0880*/  BRA `(.L_x_13) ;  /* 0x0000000000207947 */ /* 0x000fea0003800000 */
.L_x_8:
[----:B------:R-:W-:-:S04]  /*0890*/  LOP3.LUT R5, R6, 0x80000000, R5, 0x48, !PT ;  /* 0x8000000006057812 */ /* 0x000fc800078e4805 */
[----:B------:R-:W-:Y:S01]  /*08a0*/  LOP3.LUT R5, R5, 0x7f800000, RZ, 0xfc, !PT ;  /* 0x7f80000005057812 */ /* 0x000fe200078efcff */
[----:B------:R-:W-:Y:S06]  /*08b0*/  BRA `(.L_x_13) ;  /* 0x0000000000147947 */ /* 0x000fec0003800000 */
.L_x_7:
[----:B------:R-:W-:Y:S01]  /*08c0*/  LOP3.LUT R5, R6, 0x80000000, R5, 0x48, !PT ;  /* 0x8000000006057812 */ /* 0x000fe200078e4805 */
[----:B------:R-:W-:Y:S06]  /*08d0*/  BRA `(.L_x_13) ;  /* 0x00000000000c7947 */ /* 0x000fec0003800000 */
.L_x_6:
[----:B------:R-:W0:Y:S01]  /*08e0*/  MUFU.RSQ R5, -QNAN ;  /* 0xffc0000000057908 */ /* 0x000e220000001400 */
[----:B------:R-:W-:Y:S05]  /*08f0*/  BRA `(.L_x_13) ;  /* 0x0000000000047947 */ /* 0x000fea0003800000 */
.L_x_5:
[----:B------:R-:W-:-:S07]  /*0900*/  FADD.FTZ R5, R0, 9 ;  /* 0x4110000000057421 */ /* 0x000fce0000010000 */
.L_x_13:
[----:B------:R-:W-:Y:S05]  /*0910*/  BSYNC.RECONVERGENT B0 ;  /* 0x0000000000007941 */ /* 0x000fea0003800200 */
.L_x_2:
[----:B0-----:R-:W-:Y:S02]  /*0920*/  IMAD.MOV.U32 R7, RZ, RZ, R5 ;  /* 0x000000ffff077224 */ /* 0x001fe400078e0005 */
[----:B------:R-:W-:-:S04]  /*0930*/  HFMA2 R5, -RZ, RZ, 0, 0 ;  /* 0x00000000ff057431 */ /* 0x000fc800000001ff */
[----:B------:R-:W-:Y:S05]  /*0940*/  RET.REL.NODEC R4 `(_Z7boxblurPfS_ii) ;  /* 0xfffffff404ac7950 */ /* 0x000fea0003c3ffff */
.L_x_14:
[----:B------:R-:W-:-:S00]  /*0950*/  BRA `(.L_x_14) ;  /* 0xfffffffc00fc7947 */ /* 0x000fc0000383ffff */
[----:B------:R-:W-:-:S00]  /*0960*/  NOP ;  /* 0x0000000000007918 */ /* 0x000fc00000000000 */
        /* <DEDUP_REMOVED lines=9> */
.L_x_15:


//--------------------- .nv.shared.reserved.0     --------------------------
	.section	.nv.shared.reserved.0,"aw",@nobits
	.weak		__nv_reservedSMEM_offset_0_alias
	.size		__nv_reservedSMEM_offset_0_alias, 0, 64
	.other		__nv_reservedSMEM_offset_0_alias,@"STO_CUDA_RESERVED_SHARED STV_DEFAULT"
__nv_reservedSMEM_offset_0_alias:
	.zero		0
	.zero		64


//--------------------- .nv.constant0._Z7boxblurPfS_ii --------------------------
	.section	.nv.constant0._Z7boxblurPfS_ii,"a",@progbits
	.sectionflags	@""
	.align	4
.nv.constant0._Z7boxblurPfS_ii:
	.zero		920


//--------------------- SYMBOLS --------------------------

	.type		.nv.reservedSmem.offset0,@object
	.size		.nv.reservedSmem.offset0,0x4
